//
// Generated by NVIDIA NVVM Compiler
//
// Compiler Build ID: CL-36424714
// Cuda compilation tools, release 13.0, V13.0.88
// Based on NVVM 20.0.0
//

.version 9.0
.target sm_100
.address_size 64

	// .globl	_Z3addPiS_S_i

.visible .entry _Z3addPiS_S_i(
	.param .u64 .ptr .align 1 _Z3addPiS_S_i_param_0,
	.param .u64 .ptr .align 1 _Z3addPiS_S_i_param_1,
	.param .u64 .ptr .align 1 _Z3addPiS_S_i_param_2,
	.param .u32 _Z3addPiS_S_i_param_3
)
{
	.reg .pred 	%p<7>;
	.reg .b32 	%r<46>;
	.reg .b64 	%rd<25>;

	ld.param.u64 	%rd4, [_Z3addPiS_S_i_param_0];
	ld.param.u64 	%rd5, [_Z3addPiS_S_i_param_1];
	ld.param.u64 	%rd6, [_Z3addPiS_S_i_param_2];
	ld.param.u32 	%r12, [_Z3addPiS_S_i_param_3];
	cvta.to.global.u64 	%rd1, %rd6;
	cvta.to.global.u64 	%rd2, %rd5;
	cvta.to.global.u64 	%rd3, %rd4;
	mov.u32 	%r13, %ntid.x;
	mov.u32 	%r14, %nctaid.x;
	mul.lo.s32 	%r1, %r13, %r14;
	mov.u32 	%r15, %ctaid.x;
	mov.u32 	%r16, %tid.x;
	mad.lo.s32 	%r44, %r15, %r13, %r16;
	setp.ge.s32 	%p1, %r44, %r12;
	@%p1 bra 	$L__BB0_7;
	add.s32 	%r17, %r44, %r1;
	max.s32 	%r18, %r12, %r17;
	setp.lt.s32 	%p2, %r17, %r12;
	selp.u32 	%r19, 1, 0, %p2;
	add.s32 	%r20, %r17, %r19;
	sub.s32 	%r21, %r18, %r20;
	div.u32 	%r22, %r21, %r1;
	add.s32 	%r3, %r22, %r19;
	and.b32  	%r23, %r3, 3;
	setp.eq.s32 	%p3, %r23, 3;
	@%p3 bra 	$L__BB0_4;
	add.s32 	%r24, %r3, 1;
	and.b32  	%r25, %r24, 3;
	neg.s32 	%r42, %r25;
$L__BB0_3:
	.pragma "nounroll";
	mul.wide.s32 	%rd7, %r44, 4;
	add.s64 	%rd8, %rd1, %rd7;
	add.s64 	%rd9, %rd2, %rd7;
	add.s64 	%rd10, %rd3, %rd7;
	ld.global.u32 	%r26, [%rd10];
	ld.global.u32 	%r27, [%rd9];
	add.s32 	%r28, %r27, %r26;
	st.global.u32 	[%rd8], %r28;
	add.s32 	%r44, %r44, %r1;
	add.s32 	%r42, %r42, 1;
	setp.ne.s32 	%p4, %r42, 0;
	@%p4 bra 	$L__BB0_3;
$L__BB0_4:
	setp.lt.u32 	%p5, %r3, 3;
	@%p5 bra 	$L__BB0_7;
	mul.wide.s32 	%rd15, %r1, 4;
	shl.b32 	%r41, %r1, 2;
$L__BB0_6:
	mul.wide.s32 	%rd11, %r44, 4;
	add.s64 	%rd12, %rd3, %rd11;
	ld.global.u32 	%r29, [%rd12];
	add.s64 	%rd13, %rd2, %rd11;
	ld.global.u32 	%r30, [%rd13];
	add.s32 	%r31, %r30, %r29;
	add.s64 	%rd14, %rd1, %rd11;
	st.global.u32 	[%rd14], %r31;
	add.s64 	%rd16, %rd12, %rd15;
	ld.global.u32 	%r32, [%rd16];
	add.s64 	%rd17, %rd13, %rd15;
	ld.global.u32 	%r33, [%rd17];
	add.s32 	%r34, %r33, %r32;
	add.s64 	%rd18, %rd14, %rd15;
	st.global.u32 	[%rd18], %r34;
	add.s64 	%rd19, %rd16, %rd15;
	ld.global.u32 	%r35, [%rd19];
	add.s64 	%rd20, %rd17, %rd15;
	ld.global.u32 	%r36, [%rd20];
	add.s32 	%r37, %r36, %r35;
	add.s64 	%rd21, %rd18, %rd15;
	st.global.u32 	[%rd21], %r37;
	add.s64 	%rd22, %rd19, %rd15;
	ld.global.u32 	%r38, [%rd22];
	add.s64 	%rd23, %rd20, %rd15;
	ld.global.u32 	%r39, [%rd23];
	add.s32 	%r40, %r39, %r38;
	add.s64 	%rd24, %rd21, %rd15;
	st.global.u32 	[%rd24], %r40;
	add.s32 	%r44, %r41, %r44;
	setp.lt.s32 	%p6, %r44, %r12;
	@%p6 bra 	$L__BB0_6;
$L__BB0_7:
	ret;

}


// ===== COMPILED SASS (sm_100) =====

	.target	sm_100

	.elftype	@"ET_EXEC"


//--------------------- .note.nv.tkinfo           --------------------------
	.section	.note.nv.tkinfo,"",@"SHT_NOTE"
	.sectionflags	@"SHF_NOTE_NV_TKINFO"
	.tkinfo
        /*0018*/ 	.word	0x00000002
        /*0030*/ 	.string	""
        /*0030*/ 	.string	"ptxas"
        /*0030*/ 	.string	"Cuda compilation tools, release 13.0, V13.0.88"
        /*0030*/ 	.string	"Build cuda_13.0.r13.0/compiler.36424714_0"
        /*0030*/ 	.string	"-arch sm_100 -m 64 "



//--------------------- .note.nv.cuinfo           --------------------------
	.section	.note.nv.cuinfo,"",@"SHT_NOTE"
	.sectionflags	@"SHF_NOTE_NV_CUINFO"
        /*0018*/ 	.short	0x0002
        /*001a*/ 	.short	0x0064
        /*001c*/ 	.short	0x0082
	.zero		2


//--------------------- .nv.info                  --------------------------
	.section	.nv.info,"",@"SHT_CUDA_INFO"
	.align	4


	//----- nvinfo : EIATTR_REGCOUNT
	.align		4
        /*0000*/ 	.byte	0x04, 0x2f
        /*0002*/ 	.short	(.L_1 - .L_0)
	.align		4
.L_0:
        /*0004*/ 	.word	index@(_Z3addPiS_S_i)
        /*0008*/ 	.word	0x0000001a


	//----- nvinfo : EIATTR_FRAME_SIZE
	.align		4
.L_1:
        /*000c*/ 	.byte	0x04, 0x11
        /*000e*/ 	.short	(.L_3 - .L_2)
	.align		4
.L_2:
        /*0010*/ 	.word	index@(_Z3addPiS_S_i)
        /*0014*/ 	.word	0x00000000


	//----- nvinfo : EIATTR_MIN_STACK_SIZE
	.align		4
.L_3:
        /*0018*/ 	.byte	0x04, 0x12
        /*001a*/ 	.short	(.L_5 - .L_4)
	.align		4
.L_4:
        /*001c*/ 	.word	index@(_Z3addPiS_S_i)
        /*0020*/ 	.word	0x00000000
.L_5:


//--------------------- .nv.compat                --------------------------
	.section	.nv.compat,"",@"SHT_CUDA_COMPAT_INFO"
	.align	4
        /*0000*/ 	.byte	0x02, 0x09, 0x00, 0x00, 0x02, 0x02, 0x01, 0x00, 0x02, 0x05, 0x05, 0x00, 0x03, 0x07, 0x01, 0x01
        /*0010*/ 	.byte	0x02, 0x03, 0x00, 0x00, 0x02, 0x06, 0x01, 0x00, 0x04, 0x0b, 0x08, 0x00, 0x09, 0x00, 0x00, 0x00
        /*0020*/ 	.byte	0x00, 0x00, 0x00, 0x00


//--------------------- .nv.info._Z3addPiS_S_i    --------------------------
	.section	.nv.info._Z3addPiS_S_i,"",@"SHT_CUDA_INFO"
	.sectionflags	@""
	.align	4


	//----- nvinfo : EIATTR_CUDA_API_VERSION
	.align		4
        /*0000*/ 	.byte	0x04, 0x37
        /*0002*/ 	.short	(.L_7 - .L_6)
.L_6:
        /*0004*/ 	.word	0x00000082


	//----- nvinfo : EIATTR_KPARAM_INFO
	.align		4
.L_7:
        /*0008*/ 	.byte	0x04, 0x17
        /*000a*/ 	.short	(.L_9 - .L_8)
.L_8:
        /*000c*/ 	.word	0x00000000
        /*0010*/ 	.short	0x0003
        /*0012*/ 	.short	0x0018
        /*0014*/ 	.byte	0x00, 0xf0, 0x11, 0x00


	//----- nvinfo : EIATTR_KPARAM_INFO
	.align		4
.L_9:
        /*0018*/ 	.byte	0x04, 0x17
        /*001a*/ 	.short	(.L_11 - .L_10)
.L_10:
        /*001c*/ 	.word	0x00000000
        /*0020*/ 	.short	0x0002
        /*0022*/ 	.short	0x0010
        /*0024*/ 	.byte	0x00, 0xf5, 0x21, 0x00


	//----- nvinfo : EIATTR_KPARAM_INFO
	.align		4
.L_11:
        /*0028*/ 	.byte	0x04, 0x17
        /*002a*/ 	.short	(.L_13 - .L_12)
.L_12:
        /*002c*/ 	.word	0x00000000
        /*0030*/ 	.short	0x0001
        /*0032*/ 	.short	0x0008
        /*0034*/ 	.byte	0x00, 0xf5, 0x21, 0x00


	//----- nvinfo : EIATTR_KPARAM_INFO
	.align		4
.L_13:
        /*0038*/ 	.byte	0x04, 0x17
        /*003a*/ 	.short	(.L_15 - .L_14)
.L_14:
        /*003c*/ 	.word	0x00000000
        /*0040*/ 	.short	0x0000
        /*0042*/ 	.short	0x0000
        /*0044*/ 	.byte	0x00, 0xf5, 0x21, 0x00


	//----- nvinfo : EIATTR_SPARSE_MMA_MASK
	.align		4
.L_15:
        /*0048*/ 	.byte	0x03, 0x50
        /*004a*/ 	.short	0x0000


	//----- nvinfo : EIATTR_MAXREG_COUNT
	.align		4
        /*004c*/ 	.byte	0x03, 0x1b
        /*004e*/ 	.short	0x00ff


	//----- nvinfo : EIATTR_MERCURY_ISA_VERSION
	.align		4
        /*0050*/ 	.byte	0x03, 0x5f
        /*0052*/ 	.short	0x0101


	//----- nvinfo : EIATTR_VRC_CTA_INIT_COUNT
	.align		4
        /*0054*/ 	.byte	0x02, 0x4a
	.zero		1
	.zero		1


	//----- nvinfo : EIATTR_EXIT_INSTR_OFFSETS
	.align		4
        /*0058*/ 	.byte	0x04, 0x1c
        /*005a*/ 	.short	(.L_17 - .L_16)


	//   ....[0]....
.L_16:
        /*005c*/ 	.word	0x00000090


	//   ....[1]....
        /*0060*/ 	.word	0x000003a0


	//   ....[2]....
        /*0064*/ 	.word	0x000005d0


	//----- nvinfo : EIATTR_CRS_STACK_SIZE
	.align		4
.L_17:
        /*0068*/ 	.byte	0x04, 0x1e
        /*006a*/ 	.short	(.L_19 - .L_18)
.L_18:
        /*006c*/ 	.word	0x00000000


	//----- nvinfo : EIATTR_CBANK_PARAM_SIZE
	.align		4
.L_19:
        /*0070*/ 	.byte	0x03, 0x19
        /*0072*/ 	.short	0x001c


	//----- nvinfo : EIATTR_PARAM_CBANK
	.align		4
        /*0074*/ 	.byte	0x04, 0x0a
        /*0076*/ 	.short	(.L_21 - .L_20)
	.align		4
.L_20:
        /*0078*/ 	.word	index@(.nv.constant0._Z3addPiS_S_i)
        /*007c*/ 	.short	0x0380
        /*007e*/ 	.short	0x001c


	//----- nvinfo : EIATTR_SW_WAR
	.align		4
.L_21:
        /*0080*/ 	.byte	0x04, 0x36
        /*0082*/ 	.short	(.L_23 - .L_22)
.L_22:
        /*0084*/ 	.word	0x00000008
.L_23:


//--------------------- .nv.callgraph             --------------------------
	.section	.nv.callgraph,"",@"SHT_CUDA_CALLGRAPH"
	.align	4
	.sectionentsize	8
	.align		4
        /*0000*/ 	.word	0x00000000
	.align		4
        /*0004*/ 	.word	0xffffffff
	.align		4
        /*0008*/ 	.word	0x00000000
	.align		4
        /*000c*/ 	.word	0xfffffffe
	.align		4
        /*0010*/ 	.word	0x00000000
	.align		4
        /*0014*/ 	.word	0xfffffffd
	.align		4
        /*0018*/ 	.word	0x00000000
	.align		4
        /*001c*/ 	.word	0xfffffffc


//--------------------- .text._Z3addPiS_S_i       --------------------------
	.section	.text._Z3addPiS_S_i,"ax",@progbits
	.align	128
        .global         _Z3addPiS_S_i
        .type           _Z3addPiS_S_i,@function
        .size           _Z3addPiS_S_i,(.L_x_5 - _Z3addPiS_S_i)
        .other          _Z3addPiS_S_i,@"STO_CUDA_ENTRY STV_DEFAULT"
_Z3addPiS_S_i:
.text._Z3addPiS_S_i:
[----:B------:R-:W-:Y:S01]  /*0000*/  LDC R1, c[0x0][0x37c] ;  /* 0x0000df00ff017b82 */ /* 0x000fe20000000800 */
[----:B------:R-:W0:Y:S01]  /*0010*/  S2R R3, SR_CTAID.X ;  /* 0x0000000000037919 */ /* 0x000e220000002500 */
[----:B------:R-:W1:Y:S06]  /*0020*/  LDCU UR4, c[0x0][0x360] ;  /* 0x00006c00ff0477ac */ /* 0x000e6c0008000800 */
[----:B------:R-:W1:Y:S01]  /*0030*/  LDC R0, c[0x0][0x370] ;  /* 0x0000dc00ff007b82 */ /* 0x000e620000000800 */
[----:B------:R-:W0:Y:S01]  /*0040*/  S2R R2, SR_TID.X ;  /* 0x0000000000027919 */ /* 0x000e220000002100 */
[----:B------:R-:W2:Y:S01]  /*0050*/  LDCU UR6, c[0x0][0x398] ;  /* 0x00007300ff0677ac */ /* 0x000ea20008000800 */
[----:B-1----:R-:W-:-:S02]  /*0060*/  IMAD R0, R0, UR4, RZ ;  /* 0x0000000400007c24 */ /* 0x002fc4000f8e02ff */
[----:B0-----:R-:W-:-:S05]  /*0070*/  IMAD R3, R3, UR4, R2 ;  /* 0x0000000403037c24 */ /* 0x001fca000f8e0202 */
[----:B--2---:R-:W-:-:S13]  /*0080*/  ISETP.GE.AND P0, PT, R3, UR6, PT ;  /* 0x0000000603007c0c */ /* 0x004fda000bf06270 */
[----:B------:R-:W-:Y:S05]  /*0090*/  @P0 EXIT ;  /* 0x000000000000094d */ /* 0x000fea0003800000 */
[----:B------:R-:W0:Y:S01]  /*00a0*/  I2F.U32.RP R8, R0 ;  /* 0x0000000000087306 */ /* 0x000e220000209000 */
[C---:B------:R-:W-:Y:S01]  /*00b0*/  IMAD.IADD R2, R0.reuse, 0x1, R3 ;  /* 0x0000000100027824 */ /* 0x040fe200078e0203 */
[----:B------:R-:W-:Y:S01]  /*00c0*/  IADD3 R9, PT, PT, RZ, -R0, RZ ;  /* 0x80000000ff097210 */ /* 0x000fe20007ffe0ff */
[----:B------:R-:W1:Y:S01]  /*00d0*/  LDCU.64 UR4, c[0x0][0x358] ;  /* 0x00006b00ff0477ac */ /* 0x000e620008000a00 */
[----:B------:R-:W-:Y:S01]  /*00e0*/  ISETP.NE.U32.AND P2, PT, R0, RZ, PT ;  /* 0x000000ff0000720c */ /* 0x000fe20003f45070 */
[----:B------:R-:W-:Y:S01]  /*00f0*/  BSSY.RECONVERGENT B0, `(.L_x_0) ;  /* 0x000002a000007945 */ /* 0x000fe20003800200 */
[C---:B------:R-:W-:Y:S02]  /*0100*/  ISETP.GE.AND P0, PT, R2.reuse, UR6, PT ;  /* 0x0000000602007c0c */ /* 0x040fe4000bf06270 */
[----:B------:R-:W-:Y:S02]  /*0110*/  VIMNMX R7, PT, PT, R2, UR6, !PT ;  /* 0x0000000602077c48 */ /* 0x000fe4000ffe0100 */
[----:B------:R-:W-:-:S04]  /*0120*/  SEL R6, RZ, 0x1, P0 ;  /* 0x00000001ff067807 */ /* 0x000fc80000000000 */
[----:B------:R-:W-:Y:S01]  /*0130*/  IADD3 R7, PT, PT, R7, -R2, -R6 ;  /* 0x8000000207077210 */ /* 0x000fe20007ffe806 */
[----:B0-----:R-:W0:Y:S02]  /*0140*/  MUFU.RCP R8, R8 ;  /* 0x0000000800087308 */ /* 0x001e240000001000 */
[----:B0-----:R-:W-:-:S06]  /*0150*/  IADD3 R4, PT, PT, R8, 0xffffffe, RZ ;  /* 0x0ffffffe08047810 */ /* 0x001fcc0007ffe0ff */
[----:B------:R0:W2:Y:S02]  /*0160*/  F2I.FTZ.U32.TRUNC.NTZ R5, R4 ;  /* 0x0000000400057305 */ /* 0x0000a4000021f000 */
[----:B0-----:R-:W-:Y:S02]  /*0170*/  HFMA2 R4, -RZ, RZ, 0, 0 ;  /* 0x00000000ff047431 */ /* 0x001fe400000001ff */
[----:B--2---:R-:W-:-:S04]  /*0180*/  IMAD R9, R9, R5, RZ ;  /* 0x0000000509097224 */ /* 0x004fc800078e02ff */
[----:B------:R-:W-:-:S06]  /*0190*/  IMAD.HI.U32 R8, R5, R9, R4 ;  /* 0x0000000905087227 */ /* 0x000fcc00078e0004 */
[----:B------:R-:W-:-:S04]  /*01a0*/  IMAD.HI.U32 R5, R8, R7, RZ ;  /* 0x0000000708057227 */ /* 0x000fc800078e00ff */
[----:B------:R-:W-:-:S04]  /*01b0*/  IMAD.MOV R2, RZ, RZ, -R5 ;  /* 0x000000ffff027224 */ /* 0x000fc800078e0a05 */
[----:B------:R-:W-:-:S05]  /*01c0*/  IMAD R7, R0, R2, R7 ;  /* 0x0000000200077224 */ /* 0x000fca00078e0207 */
[----:B------:R-:W-:-:S13]  /*01d0*/  ISETP.GE.U32.AND P0, PT, R7, R0, PT ;  /* 0x000000000700720c */ /* 0x000fda0003f06070 */
[----:B------:R-:W-:Y:S02]  /*01e0*/  @P0 IADD3 R7, PT, PT, -R0, R7, RZ ;  /* 0x0000000700070210 */ /* 0x000fe40007ffe1ff */
[----:B------:R-:W-:Y:S02]  /*01f0*/  @P0 IADD3 R5, PT, PT, R5, 0x1, RZ ;  /* 0x0000000105050810 */ /* 0x000fe40007ffe0ff */
[----:B------:R-:W-:-:S13]  /*0200*/  ISETP.GE.U32.AND P1, PT, R7, R0, PT ;  /* 0x000000000700720c */ /* 0x000fda0003f26070 */
[----:B------:R-:W-:Y:S01]  /*0210*/  @P1 VIADD R5, R5, 0x1 ;  /* 0x0000000105051836 */ /* 0x000fe20000000000 */
[----:B------:R-:W-:-:S04]  /*0220*/  @!P2 LOP3.LUT R5, RZ, R0, RZ, 0x33, !PT ;  /* 0x00000000ff05a212 */ /* 0x000fc800078e33ff */
[----:B------:R-:W-:-:S04]  /*0230*/  IADD3 R2, PT, PT, R6, R5, RZ ;  /* 0x0000000506027210 */ /* 0x000fc80007ffe0ff */
[C---:B------:R-:W-:Y:S02]  /*0240*/  LOP3.LUT R4, R2.reuse, 0x3, RZ, 0xc0, !PT ;  /* 0x0000000302047812 */ /* 0x040fe400078ec0ff */
[----:B------:R-:W-:Y:S02]  /*0250*/  ISETP.GE.U32.AND P1, PT, R2, 0x3, PT ;  /* 0x000000030200780c */ /* 0x000fe40003f26070 */
[----:B------:R-:W-:-:S13]  /*0260*/  ISETP.NE.AND P0, PT, R4, 0x3, PT ;  /* 0x000000030400780c */ /* 0x000fda0003f05270 */
[----:B-1----:R-:W-:Y:S05]  /*0270*/  @!P0 BRA `(.L_x_1) ;  /* 0x0000000000448947 */ /* 0x002fea0003800000 */
[----:B------:R-:W0:Y:S01]  /*0280*/  LDC.64 R4, c[0x0][0x390] ;  /* 0x0000e400ff047b82 */ /* 0x000e220000000a00 */
[----:B------:R-:W-:-:S04]  /*0290*/  IADD3 R2, PT, PT, R2, 0x1, RZ ;  /* 0x0000000102027810 */ /* 0x000fc80007ffe0ff */
[----:B------:R-:W-:-:S03]  /*02a0*/  LOP3.LUT R2, R2, 0x3, RZ, 0xc0, !PT ;  /* 0x0000000302027812 */ /* 0x000fc600078ec0ff */
[----:B------:R-:W1:Y:S02]  /*02b0*/  LDC.64 R6, c[0x0][0x380] ;  /* 0x0000e000ff067b82 */ /* 0x000e640000000a00 */
[----:B------:R-:W-:-:S06]  /*02c0*/  IMAD.MOV R2, RZ, RZ, -R2 ;  /* 0x000000ffff027224 */ /* 0x000fcc00078e0a02 */
[----:B------:R-:W2:Y:S02]  /*02d0*/  LDC.64 R8, c[0x0][0x388] ;  /* 0x0000e200ff087b82 */ /* 0x000ea40000000a00 */
.L_x_2:
[----:B--2---:R-:W-:-:S04]  /*02e0*/  IMAD.WIDE R12, R3, 0x4, R8 ;  /* 0x00000004030c7825 */ /* 0x004fc800078e0208 */
[C---:B-1----:R-:W-:Y:S02]  /*02f0*/  IMAD.WIDE R14, R3.reuse, 0x4, R6 ;  /* 0x00000004030e7825 */ /* 0x042fe400078e0206 */
[----:B------:R-:W2:Y:S04]  /*0300*/  LDG.E R13, desc[UR4][R12.64] ;  /* 0x000000040c0d7981 */ /* 0x000ea8000c1e1900 */
[----:B------:R-:W2:Y:S01]  /*0310*/  LDG.E R14, desc[UR4][R14.64] ;  /* 0x000000040e0e7981 */ /* 0x000ea2000c1e1900 */
[----:B0--3--:R-:W-:Y:S01]  /*0320*/  IMAD.WIDE R10, R3, 0x4, R4 ;  /* 0x00000004030a7825 */ /* 0x009fe200078e0204 */
[----:B------:R-:W-:-:S03]  /*0330*/  IADD3 R2, PT, PT, R2, 0x1, RZ ;  /* 0x0000000102027810 */ /* 0x000fc60007ffe0ff */
[----:B------:R-:W-:Y:S01]  /*0340*/  IMAD.IADD R3, R0, 0x1, R3 ;  /* 0x0000000100037824 */ /* 0x000fe200078e0203 */
[----:B------:R-:W-:Y:S02]  /*0350*/  ISETP.NE.AND P0, PT, R2, RZ, PT ;  /* 0x000000ff0200720c */ /* 0x000fe40003f05270 */
[----:B--2---:R-:W-:-:S05]  /*0360*/  IADD3 R17, PT, PT, R14, R13, RZ ;  /* 0x0000000d0e117210 */ /* 0x004fca0007ffe0ff */
[----:B------:R3:W-:Y:S06]  /*0370*/  STG.E desc[UR4][R10.64], R17 ;  /* 0x000000110a007986 */ /* 0x0007ec000c101904 */
[----:B------:R-:W-:Y:S05]  /*0380*/  @P0 BRA `(.L_x_2) ;  /* 0xfffffffc00d40947 */ /* 0x000fea000383ffff */
.L_x_1:
[----:B------:R-:W-:Y:S05]  /*0390*/  BSYNC.RECONVERGENT B0 ;  /* 0x0000000000007941 */ /* 0x000fea0003800200 */
.L_x_0:
[----:B------:R-:W-:Y:S05]  /*03a0*/  @!P1 EXIT ;  /* 0x000000000000994d */ /* 0x000fea0003800000 */
.L_x_3:
[----:B------:R-:W3:Y:S08]  /*03b0*/  LDC.64 R4, c[0x0][0x380] ;  /* 0x0000e000ff047b82 */ /* 0x000ef00000000a00 */
[----:B------:R-:W0:Y:S01]  /*03c0*/  LDC.64 R6, c[0x0][0x388] ;  /* 0x0000e200ff067b82 */ /* 0x000e220000000a00 */
[----:B---3--:R-:W-:-:S07]  /*03d0*/  IMAD.WIDE R10, R3, 0x4, R4 ;  /* 0x00000004030a7825 */ /* 0x008fce00078e0204 */
[----:B------:R-:W1:Y:S01]  /*03e0*/  LDC.64 R4, c[0x0][0x390] ;  /* 0x0000e400ff047b82 */ /* 0x000e620000000a00 */
[----:B--2---:R-:W2:Y:S01]  /*03f0*/  LDG.E R2, desc[UR4][R10.64] ;  /* 0x000000040a027981 */ /* 0x004ea2000c1e1900 */
[----:B0-----:R-:W-:-:S05]  /*0400*/  IMAD.WIDE R12, R3, 0x4, R6 ;  /* 0x00000004030c7825 */ /* 0x001fca00078e0206 */
[----:B------:R-:W2:Y:S01]  /*0410*/  LDG.E R7, desc[UR4][R12.64] ;  /* 0x000000040c077981 */ /* 0x000ea2000c1e1900 */
[----:B-1----:R-:W-:-:S04]  /*0420*/  IMAD.WIDE R16, R3, 0x4, R4 ;  /* 0x0000000403107825 */ /* 0x002fc800078e0204 */
[----:B------:R-:W-:Y:S01]  /*0430*/  IMAD.WIDE R4, R0, 0x4, R10 ;  /* 0x0000000400047825 */ /* 0x000fe200078e020a */
[----:B--2---:R-:W-:-:S03]  /*0440*/  IADD3 R19, PT, PT, R2, R7, RZ ;  /* 0x0000000702137210 */ /* 0x004fc60007ffe0ff */
[C---:B------:R-:W-:Y:S02]  /*0450*/  IMAD.WIDE R6, R0.reuse, 0x4, R12 ;  /* 0x0000000400067825 */ /* 0x040fe400078e020c */
[----:B------:R0:W-:Y:S04]  /*0460*/  STG.E desc[UR4][R16.64], R19 ;  /* 0x0000001310007986 */ /* 0x0001e8000c101904 */
[----:B------:R-:W2:Y:S04]  /*0470*/  LDG.E R2, desc[UR4][R4.64] ;  /* 0x0000000404027981 */ /* 0x000ea8000c1e1900 */
[----:B------:R-:W2:Y:S01]  /*0480*/  LDG.E R15, desc[UR4][R6.64] ;  /* 0x00000004060f7981 */ /* 0x000ea2000c1e1900 */
[----:B------:R-:W-:-:S04]  /*0490*/  IMAD.WIDE R8, R0, 0x4, R16 ;  /* 0x0000000400087825 */ /* 0x000fc800078e0210 */
[----:B------:R-:W-:-:S04]  /*04a0*/  IMAD.WIDE R10, R0, 0x4, R4 ;  /* 0x00000004000a7825 */ /* 0x000fc800078e0204 */
[----:B------:R-:W-:Y:S01]  /*04b0*/  IMAD.WIDE R12, R0, 0x4, R6 ;  /* 0x00000004000c7825 */ /* 0x000fe200078e0206 */
[----:B--2---:R-:W-:-:S05]  /*04c0*/  IADD3 R21, PT, PT, R2, R15, RZ ;  /* 0x0000000f02157210 */ /* 0x004fca0007ffe0ff */
[----:B------:R1:W-:Y:S04]  /*04d0*/  STG.E desc[UR4][R8.64], R21 ;  /* 0x0000001508007986 */ /* 0x0003e8000c101904 */
[----:B------:R-:W2:Y:S04]  /*04e0*/  LDG.E R2, desc[UR4][R10.64] ;  /* 0x000000040a027981 */ /* 0x000ea8000c1e1900 */
[----:B------:R-:W2:Y:S01]  /*04f0*/  LDG.E R23, desc[UR4][R12.64] ;  /* 0x000000040c177981 */ /* 0x000ea2000c1e1900 */
[----:B------:R-:W-:-:S04]  /*0500*/  IMAD.WIDE R14, R0, 0x4, R8 ;  /* 0x00000004000e7825 */ /* 0x000fc800078e0208 */
[----:B------:R-:W-:-:S04]  /*0510*/  IMAD.WIDE R4, R0, 0x4, R10 ;  /* 0x0000000400047825 */ /* 0x000fc800078e020a */
[----:B------:R-:W-:-:S04]  /*0520*/  IMAD.WIDE R6, R0, 0x4, R12 ;  /* 0x0000000400067825 */ /* 0x000fc800078e020c */
[----:B--2---:R-:W-:-:S05]  /*0530*/  IMAD.IADD R23, R2, 0x1, R23 ;  /* 0x0000000102177824 */ /* 0x004fca00078e0217 */
[----:B------:R2:W-:Y:S04]  /*0540*/  STG.E desc[UR4][R14.64], R23 ;  /* 0x000000170e007986 */ /* 0x0005e8000c101904 */
[----:B------:R-:W1:Y:S04]  /*0550*/  LDG.E R4, desc[UR4][R4.64] ;  /* 0x0000000404047981 */ /* 0x000e68000c1e1900 */
[----:B------:R-:W1:Y:S01]  /*0560*/  LDG.E R7, desc[UR4][R6.64] ;  /* 0x0000000406077981 */ /* 0x000e62000c1e1900 */
[C---:B0-----:R-:W-:Y:S01]  /*0570*/  IMAD.WIDE R16, R0.reuse, 0x4, R14 ;  /* 0x0000000400107825 */ /* 0x041fe200078e020e */
[----:B------:R-:W-:-:S04]  /*0580*/  LEA R3, R0, R3, 0x2 ;  /* 0x0000000300037211 */ /* 0x000fc800078e10ff */
[----:B------:R-:W-:Y:S02]  /*0590*/  ISETP.GE.AND P0, PT, R3, UR6, PT ;  /* 0x0000000603007c0c */ /* 0x000fe4000bf06270 */
[----:B-1----:R-:W-:-:S05]  /*05a0*/  IADD3 R9, PT, PT, R4, R7, RZ ;  /* 0x0000000704097210 */ /* 0x002fca0007ffe0ff */
[----:B------:R2:W-:Y:S06]  /*05b0*/  STG.E desc[UR4][R16.64], R9 ;  /* 0x0000000910007986 */ /* 0x0005ec000c101904 */
[----:B------:R-:W-:Y:S05]  /*05c0*/  @!P0 BRA `(.L_x_3) ;  /* 0xfffffffc00788947 */ /* 0x000fea000383ffff */
[----:B------:R-:W-:Y:S05]  /*05d0*/  EXIT ;  /* 0x000000000000794d */ /* 0x000fea0003800000 */
.L_x_4:
[----:B------:R-:W-:-:S00]  /*05e0*/  BRA `(.L_x_4) ;  /* 0xfffffffc00fc7947 */ /* 0x000fc0000383ffff */
[----:B------:R-:W-:-:S00]  /*05f0*/  NOP ;  /* 0x0000000000007918 */ /* 0x000fc00000000000 */
        /* <DEDUP_REMOVED lines=8> */
.L_x_5:


//--------------------- .nv.shared.reserved.0     --------------------------
	.section	.nv.shared.reserved.0,"aw",@nobits
	.weak		__nv_reservedSMEM_offset_0_alias
	.size		__nv_reservedSMEM_offset_0_alias, 0, 64
	.other		__nv_reservedSMEM_offset_0_alias,@"STO_CUDA_RESERVED_SHARED STV_DEFAULT"
__nv_reservedSMEM_offset_0_alias:
	.zero		0
	.zero		64


//--------------------- .nv.constant0._Z3addPiS_S_i --------------------------
	.section	.nv.constant0._Z3addPiS_S_i,"a",@progbits
	.sectionflags	@""
	.align	4
.nv.constant0._Z3addPiS_S_i:
	.zero		924


//--------------------- SYMBOLS --------------------------

	.type		.nv.reservedSmem.offset0,@object
	.size		.nv.reservedSmem.offset0,0x4
